//
// Generated by NVIDIA NVVM Compiler
//
// Compiler Build ID: CL-36424714
// Cuda compilation tools, release 13.0, V13.0.88
// Based on NVVM 20.0.0
//

.version 9.0
.target sm_100
.address_size 64

	// .globl	_Z21sum_in_strided_groupsPfS_
.global .align 1 .b8 _ZN34_INTERNAL_305ee318_4_k_cu_b9a2b9e54cuda3std3__436_GLOBAL__N__305ee318_4_k_cu_b9a2b9e56ignoreE[1];
.global .align 1 .b8 _ZN34_INTERNAL_305ee318_4_k_cu_b9a2b9e54cuda3std3__45__cpo5beginE[1];
.global .align 1 .b8 _ZN34_INTERNAL_305ee318_4_k_cu_b9a2b9e54cuda3std3__45__cpo3endE[1];
.global .align 1 .b8 _ZN34_INTERNAL_305ee318_4_k_cu_b9a2b9e54cuda3std3__45__cpo6cbeginE[1];
.global .align 1 .b8 _ZN34_INTERNAL_305ee318_4_k_cu_b9a2b9e54cuda3std3__45__cpo4cendE[1];
.global .align 1 .b8 _ZN34_INTERNAL_305ee318_4_k_cu_b9a2b9e54cuda3std3__419piecewise_constructE[1];
.global .align 1 .b8 _ZN34_INTERNAL_305ee318_4_k_cu_b9a2b9e54cuda3std3__48in_placeE[1];
.global .align 1 .b8 _ZN34_INTERNAL_305ee318_4_k_cu_b9a2b9e54cuda3std6ranges3__45__cpo4swapE[1];
.global .align 1 .b8 _ZN34_INTERNAL_305ee318_4_k_cu_b9a2b9e54cuda3std6ranges3__45__cpo9iter_moveE[1];
.global .align 1 .b8 _ZN34_INTERNAL_305ee318_4_k_cu_b9a2b9e54cuda3std6ranges3__45__cpo7advanceE[1];

.visible .entry _Z21sum_in_strided_groupsPfS_(
	.param .u64 .ptr .align 1 _Z21sum_in_strided_groupsPfS__param_0,
	.param .u64 .ptr .align 1 _Z21sum_in_strided_groupsPfS__param_1
)
{
	.reg .pred 	%p<22>;
	.reg .b32 	%r<70>;
	.reg .b32 	%f<22>;
	.reg .b64 	%rd<9>;

	ld.param.u64 	%rd2, [_Z21sum_in_strided_groupsPfS__param_0];
	ld.param.u64 	%rd1, [_Z21sum_in_strided_groupsPfS__param_1];
	cvta.to.global.u64 	%rd3, %rd2;
	mov.u32 	%r28, %tid.x;
	mov.u32 	%r29, %ctaid.x;
	mov.u32 	%r30, %ntid.x;
	mad.lo.s32 	%r1, %r29, %r30, %r28;
	mul.wide.s32 	%rd4, %r1, 4;
	add.s64 	%rd5, %rd3, %rd4;
	ld.global.f32 	%f20, [%rd5];
	mov.u32 	%r31, %tid.y;
	mov.u32 	%r32, %tid.z;
	mov.u32 	%r33, %ntid.y;
	mad.lo.s32 	%r34, %r32, %r33, %r31;
	mad.lo.s32 	%r35, %r34, %r30, %r28;
	and.b32  	%r36, %r35, 3;
	match.any.sync.b32 	%r2, %r36, -1;
	// begin inline asm
	mov.u32 %r65, %laneid;
	// end inline asm
	popc.b32 	%r4, %r2;
	brev.b32 	%r37, %r2;
	bfind.shiftamt.u32 	%r5, %r37;
	setp.eq.s32 	%p1, %r5, %r65;
	mov.b32 	%r38, -1;
	vote.sync.ballot.b32 	%r39, %p1, %r38;
	setp.ne.s32 	%p3, %r2, -1;
	@%p3 bra 	$L__BB0_2;
	mov.b32 	%r51, %f20;
	shfl.sync.bfly.b32	%r52|%p17, %r51, 16, 31, -1;
	mov.b32 	%f10, %r52;
	add.f32 	%f11, %f20, %f10;
	mov.b32 	%r53, %f11;
	shfl.sync.bfly.b32	%r54|%p18, %r53, 8, 31, -1;
	mov.b32 	%f12, %r54;
	add.f32 	%f13, %f11, %f12;
	mov.b32 	%r55, %f13;
	shfl.sync.bfly.b32	%r56|%p19, %r55, 4, 31, -1;
	mov.b32 	%f14, %r56;
	add.f32 	%f15, %f13, %f14;
	mov.b32 	%r57, %f15;
	shfl.sync.bfly.b32	%r58|%p20, %r57, 2, 31, -1;
	mov.b32 	%f16, %r58;
	add.f32 	%f17, %f15, %f16;
	mov.b32 	%r59, %f17;
	shfl.sync.bfly.b32	%r60|%p21, %r59, 1, 31, -1;
	mov.b32 	%f18, %r60;
	add.f32 	%f21, %f17, %f18;
	bra.uni 	$L__BB0_12;
$L__BB0_2:
	// begin inline asm
	mov.u32 %r40, %lanemask_lt;
	// end inline asm
	and.b32  	%r6, %r40, %r2;
	popc.b32 	%r7, %r6;
	setp.lt.u32 	%p4, %r4, 2;
	@%p4 bra 	$L__BB0_11;
	add.s32 	%r8, %r7, %r5;
	mov.b32 	%r69, 1;
	mov.u32 	%r62, %r69;
$L__BB0_4:
	setp.gt.u32 	%p5, %r62, %r7;
	@%p5 bra 	$L__BB0_10;
	sub.s32 	%r65, %r65, %r69;
	sub.s32 	%r64, %r8, %r62;
	setp.ge.u32 	%p6, %r64, %r65;
	mov.u32 	%r69, %r62;
	@%p6 bra 	$L__BB0_10;
$L__BB0_6:
	add.s32 	%r42, %r64, %r65;
	shr.u32 	%r16, %r42, 1;
	shr.u32 	%r17, %r6, %r16;
	popc.b32 	%r18, %r17;
	setp.ge.u32 	%p7, %r18, %r62;
	@%p7 bra 	$L__BB0_8;
	add.s32 	%r65, %r16, -1;
	bra.uni 	$L__BB0_9;
$L__BB0_8:
	setp.lt.u32 	%p8, %r62, %r18;
	and.b32  	%r43, %r17, 1;
	setp.eq.b32 	%p9, %r43, 1;
	not.pred 	%p10, %p9;
	or.pred  	%p11, %p8, %p10;
	selp.b32 	%r65, %r65, %r16, %p11;
	selp.u32 	%r44, 1, 0, %p11;
	add.s32 	%r64, %r16, %r44;
$L__BB0_9:
	setp.lt.u32 	%p12, %r64, %r65;
	mov.u32 	%r69, %r62;
	@%p12 bra 	$L__BB0_6;
$L__BB0_10:
	setp.gt.u32 	%p13, %r62, %r7;
	mov.b32 	%r45, %f20;
	shfl.sync.idx.b32	%r46|%p14, %r45, %r65, 31, %r2;
	mov.b32 	%f8, %r46;
	add.f32 	%f9, %f20, %f8;
	selp.f32 	%f20, %f20, %f9, %p13;
	shl.b32 	%r62, %r62, 1;
	setp.lt.u32 	%p15, %r62, %r4;
	@%p15 bra 	$L__BB0_4;
$L__BB0_11:
	clz.b32 	%r47, %r2;
	sub.s32 	%r48, 31, %r47;
	mov.b32 	%r49, %f20;
	shfl.sync.idx.b32	%r50|%p16, %r49, %r48, 31, %r2;
	mov.b32 	%f21, %r50;
$L__BB0_12:
	cvta.to.global.u64 	%rd6, %rd1;
	add.s64 	%rd8, %rd6, %rd4;
	st.global.f32 	[%rd8], %f21;
	ret;

}


// ===== COMPILED SASS (sm_100) =====

	.target	sm_100

	.elftype	@"ET_EXEC"


//--------------------- .note.nv.tkinfo           --------------------------
	.section	.note.nv.tkinfo,"",@"SHT_NOTE"
	.sectionflags	@"SHF_NOTE_NV_TKINFO"
	.tkinfo
        /*0018*/ 	.word	0x00000002
        /*0030*/ 	.string	""
        /*0030*/ 	.string	"ptxas"
        /*0030*/ 	.string	"Cuda compilation tools, release 13.0, V13.0.88"
        /*0030*/ 	.string	"Build cuda_13.0.r13.0/compiler.36424714_0"
        /*0030*/ 	.string	"-arch sm_100 -m 64 "



//--------------------- .note.nv.cuinfo           --------------------------
	.section	.note.nv.cuinfo,"",@"SHT_NOTE"
	.sectionflags	@"SHF_NOTE_NV_CUINFO"
        /*0018*/ 	.short	0x0002
        /*001a*/ 	.short	0x0064
        /*001c*/ 	.short	0x0082
	.zero		2


//--------------------- .nv.info                  --------------------------
	.section	.nv.info,"",@"SHT_CUDA_INFO"
	.align	4


	//----- nvinfo : EIATTR_REGCOUNT
	.align		4
        /*0000*/ 	.byte	0x04, 0x2f
        /*0002*/ 	.short	(.L_11 - .L_10)
	.align		4
.L_10:
        /*0004*/ 	.word	index@(_Z21sum_in_strided_groupsPfS_)
        /*0008*/ 	.word	0x00000012


	//----- nvinfo : EIATTR_FRAME_SIZE
	.align		4
.L_11:
        /*000c*/ 	.byte	0x04, 0x11
        /*000e*/ 	.short	(.L_13 - .L_12)
	.align		4
.L_12:
        /*0010*/ 	.word	index@(_Z21sum_in_strided_groupsPfS_)
        /*0014*/ 	.word	0x00000000


	//----- nvinfo : EIATTR_MIN_STACK_SIZE
	.align		4
.L_13:
        /*0018*/ 	.byte	0x04, 0x12
        /*001a*/ 	.short	(.L_15 - .L_14)
	.align		4
.L_14:
        /*001c*/ 	.word	index@(_Z21sum_in_strided_groupsPfS_)
        /*0020*/ 	.word	0x00000000
.L_15:


//--------------------- .nv.compat                --------------------------
	.section	.nv.compat,"",@"SHT_CUDA_COMPAT_INFO"
	.align	4
        /*0000*/ 	.byte	0x02, 0x09, 0x00, 0x00, 0x02, 0x02, 0x01, 0x00, 0x02, 0x05, 0x05, 0x00, 0x03, 0x07, 0x01, 0x01
        /*0010*/ 	.byte	0x02, 0x03, 0x00, 0x00, 0x02, 0x06, 0x01, 0x00, 0x04, 0x0b, 0x08, 0x00, 0x09, 0x00, 0x00, 0x00
        /*0020*/ 	.byte	0x00, 0x00, 0x00, 0x00


//--------------------- .nv.info._Z21sum_in_strided_groupsPfS_ --------------------------
	.section	.nv.info._Z21sum_in_strided_groupsPfS_,"",@"SHT_CUDA_INFO"
	.sectionflags	@""
	.align	4


	//----- nvinfo : EIATTR_CUDA_API_VERSION
	.align		4
        /*0000*/ 	.byte	0x04, 0x37
        /*0002*/ 	.short	(.L_17 - .L_16)
.L_16:
        /*0004*/ 	.word	0x00000082


	//----- nvinfo : EIATTR_KPARAM_INFO
	.align		4
.L_17:
        /*0008*/ 	.byte	0x04, 0x17
        /*000a*/ 	.short	(.L_19 - .L_18)
.L_18:
        /*000c*/ 	.word	0x00000000
        /*0010*/ 	.short	0x0001
        /*0012*/ 	.short	0x0008
        /*0014*/ 	.byte	0x00, 0xf5, 0x21, 0x00


	//----- nvinfo : EIATTR_KPARAM_INFO
	.align		4
.L_19:
        /*0018*/ 	.byte	0x04, 0x17
        /*001a*/ 	.short	(.L_21 - .L_20)
.L_20:
        /*001c*/ 	.word	0x00000000
        /*0020*/ 	.short	0x0000
        /*0022*/ 	.short	0x0000
        /*0024*/ 	.byte	0x00, 0xf5, 0x21, 0x00


	//----- nvinfo : EIATTR_SPARSE_MMA_MASK
	.align		4
.L_21:
        /*0028*/ 	.byte	0x03, 0x50
        /*002a*/ 	.short	0x0000


	//----- nvinfo : EIATTR_MAXREG_COUNT
	.align		4
        /*002c*/ 	.byte	0x03, 0x1b
        /*002e*/ 	.short	0x00ff


	//----- nvinfo : EIATTR_MERCURY_ISA_VERSION
	.align		4
        /*0030*/ 	.byte	0x03, 0x5f
        /*0032*/ 	.short	0x0101


	//----- nvinfo : EIATTR_INT_WARP_WIDE_INSTR_OFFSETS
	.align		4
        /*0034*/ 	.byte	0x04, 0x31
        /*0036*/ 	.short	(.L_23 - .L_22)


	//   ....[0]....
.L_22:
        /*0038*/ 	.word	0x000004c0


	//   ....[1]....
        /*003c*/ 	.word	0x000004d0


	//   ....[2]....
        /*0040*/ 	.word	0x000004e0


	//   ....[3]....
        /*0044*/ 	.word	0x00000590


	//   ....[4]....
        /*0048*/ 	.word	0x000005a0


	//   ....[5]....
        /*004c*/ 	.word	0x000005b0


	//----- nvinfo : EIATTR_COOP_GROUP_MASK_REGIDS
	.align		4
.L_23:
        /*0050*/ 	.byte	0x04, 0x29
        /*0052*/ 	.short	(.L_25 - .L_24)


	//   ....[0]....
.L_24:
        /*0054*/ 	.word	0xffffffff


	//   ....[1]....
        /*0058*/ 	.word	0xffffffff


	//   ....[2]....
        /*005c*/ 	.word	0xffffffff


	//   ....[3]....
        /*0060*/ 	.word	0xffffffff


	//   ....[4]....
        /*0064*/ 	.word	0xffffffff


	//   ....[5]....
        /*0068*/ 	.word	0xffffffff


	//   ....[6]....
        /*006c*/ 	.word	0x05000002


	//   ....[7]....
        /*0070*/ 	.word	0x05000002


	//   ....[8]....
        /*0074*/ 	.word	0x0500000b


	//   ....[9]....
        /*0078*/ 	.word	0x0500000b


	//   ....[10]....
        /*007c*/ 	.word	0x0500000b


	//   ....[11]....
        /*0080*/ 	.word	0x0500000b


	//   ....[12]....
        /*0084*/ 	.word	0x0500000b


	//   ....[13]....
        /*0088*/ 	.word	0x0500000b


	//   ....[14]....
        /*008c*/ 	.word	0x0500000b


	//----- nvinfo : EIATTR_COOP_GROUP_INSTR_OFFSETS
	.align		4
.L_25:
        /*0090*/ 	.byte	0x04, 0x28
        /*0092*/ 	.short	(.L_27 - .L_26)


	//   ....[0]....
.L_26:
        /*0094*/ 	.word	0x00000110


	//   ....[1]....
        /*0098*/ 	.word	0x00000190


	//   ....[2]....
        /*009c*/ 	.word	0x000001b0


	//   ....[3]....
        /*00a0*/ 	.word	0x000001d0


	//   ....[4]....
        /*00a4*/ 	.word	0x000001f0


	//   ....[5]....
        /*00a8*/ 	.word	0x00000210


	//   ....[6]....
        /*00ac*/ 	.word	0x00000520


	//   ....[7]....
        /*00b0*/ 	.word	0x000005f0


	//   ....[8]....
        /*00b4*/ 	.word	0x00000690


	//   ....[9]....
        /*00b8*/ 	.word	0x00000700


	//   ....[10]....
        /*00bc*/ 	.word	0x00000770


	//   ....[11]....
        /*00c0*/ 	.word	0x000007e0


	//   ....[12]....
        /*00c4*/ 	.word	0x00000850


	//   ....[13]....
        /*00c8*/ 	.word	0x000008c0


	//   ....[14]....
        /*00cc*/ 	.word	0x00000960


	//----- nvinfo : EIATTR_VRC_CTA_INIT_COUNT
	.align		4
.L_27:
        /*00d0*/ 	.byte	0x02, 0x4a
	.zero		1
	.zero		1


	//----- nvinfo : EIATTR_EXIT_INSTR_OFFSETS
	.align		4
        /*00d4*/ 	.byte	0x04, 0x1c
        /*00d6*/ 	.short	(.L_29 - .L_28)


	//   ....[0]....
.L_28:
        /*00d8*/ 	.word	0x00000640


	//----- nvinfo : EIATTR_CRS_STACK_SIZE
	.align		4
.L_29:
        /*00dc*/ 	.byte	0x04, 0x1e
        /*00de*/ 	.short	(.L_31 - .L_30)
.L_30:
        /*00e0*/ 	.word	0x00000000


	//----- nvinfo : EIATTR_CBANK_PARAM_SIZE
	.align		4
.L_31:
        /*00e4*/ 	.byte	0x03, 0x19
        /*00e6*/ 	.short	0x0010


	//----- nvinfo : EIATTR_PARAM_CBANK
	.align		4
        /*00e8*/ 	.byte	0x04, 0x0a
        /*00ea*/ 	.short	(.L_33 - .L_32)
	.align		4
.L_32:
        /*00ec*/ 	.word	index@(.nv.constant0._Z21sum_in_strided_groupsPfS_)
        /*00f0*/ 	.short	0x0380
        /*00f2*/ 	.short	0x0010


	//----- nvinfo : EIATTR_SW_WAR
	.align		4
.L_33:
        /*00f4*/ 	.byte	0x04, 0x36
        /*00f6*/ 	.short	(.L_35 - .L_34)
.L_34:
        /*00f8*/ 	.word	0x00000008
.L_35:


//--------------------- .nv.callgraph             --------------------------
	.section	.nv.callgraph,"",@"SHT_CUDA_CALLGRAPH"
	.align	4
	.sectionentsize	8
	.align		4
        /*0000*/ 	.word	0x00000000
	.align		4
        /*0004*/ 	.word	0xffffffff
	.align		4
        /*0008*/ 	.word	0x00000000
	.align		4
        /*000c*/ 	.word	0xfffffffe
	.align		4
        /*0010*/ 	.word	0x00000000
	.align		4
        /*0014*/ 	.word	0xfffffffd
	.align		4
        /*0018*/ 	.word	0x00000000
	.align		4
        /*001c*/ 	.word	0xfffffffc


//--------------------- .nv.constant4             --------------------------
	.section	.nv.constant4,"a",@progbits
	.align	8
	.align		8
.nv.constant4:
        /*0000*/ 	.dword	_ZN34_INTERNAL_305ee318_4_k_cu_b9a2b9e54cuda3std3__436_GLOBAL__N__305ee318_4_k_cu_b9a2b9e56ignoreE
	.align		8
        /*0008*/ 	.dword	_ZN34_INTERNAL_305ee318_4_k_cu_b9a2b9e54cuda3std3__45__cpo5beginE
	.align		8
        /*0010*/ 	.dword	_ZN34_INTERNAL_305ee318_4_k_cu_b9a2b9e54cuda3std3__45__cpo3endE
	.align		8
        /*0018*/ 	.dword	_ZN34_INTERNAL_305ee318_4_k_cu_b9a2b9e54cuda3std3__45__cpo6cbeginE
	.align		8
        /*0020*/ 	.dword	_ZN34_INTERNAL_305ee318_4_k_cu_b9a2b9e54cuda3std3__45__cpo4cendE
	.align		8
        /*0028*/ 	.dword	_ZN34_INTERNAL_305ee318_4_k_cu_b9a2b9e54cuda3std3__419piecewise_constructE
	.align		8
        /*0030*/ 	.dword	_ZN34_INTERNAL_305ee318_4_k_cu_b9a2b9e54cuda3std3__48in_placeE
	.align		8
        /*0038*/ 	.dword	_ZN34_INTERNAL_305ee318_4_k_cu_b9a2b9e54cuda3std6ranges3__45__cpo4swapE
	.align		8
        /*0040*/ 	.dword	_ZN34_INTERNAL_305ee318_4_k_cu_b9a2b9e54cuda3std6ranges3__45__cpo9iter_moveE
	.align		8
        /*0048*/ 	.dword	_ZN34_INTERNAL_305ee318_4_k_cu_b9a2b9e54cuda3std6ranges3__45__cpo7advanceE


//--------------------- .text._Z21sum_in_strided_groupsPfS_ --------------------------
	.section	.text._Z21sum_in_strided_groupsPfS_,"ax",@progbits
	.align	128
        .global         _Z21sum_in_strided_groupsPfS_
        .type           _Z21sum_in_strided_groupsPfS_,@function
        .size           _Z21sum_in_strided_groupsPfS_,(.L_x_25 - _Z21sum_in_strided_groupsPfS_)
        .other          _Z21sum_in_strided_groupsPfS_,@"STO_CUDA_ENTRY STV_DEFAULT"
_Z21sum_in_strided_groupsPfS_:
.text._Z21sum_in_strided_groupsPfS_:
[----:B------:R-:W-:Y:S01]  /*0000*/  LDC R1, c[0x0][0x37c] ;  /* 0x0000df00ff017b82 */ /* 0x000fe20000000800 */
[----:B------:R-:W0:Y:S07]  /*0010*/  S2R R3, SR_TID.X ;  /* 0x0000000000037919 */ /* 0x000e2e0000002100 */
[----:B------:R-:W0:Y:S01]  /*0020*/  S2UR UR6, SR_CTAID.X ;  /* 0x00000000000679c3 */ /* 0x000e220000002500 */
[----:B------:R-:W1:Y:S07]  /*0030*/  LDCU.64 UR4, c[0x0][0x358] ;  /* 0x00006b00ff0477ac */ /* 0x000e6e0008000a00 */
[----:B------:R-:W0:Y:S08]  /*0040*/  LDC R6, c[0x0][0x360] ;  /* 0x0000d800ff067b82 */ /* 0x000e300000000800 */
[----:B------:R-:W2:Y:S01]  /*0050*/  LDC.64 R4, c[0x0][0x380] ;  /* 0x0000e000ff047b82 */ /* 0x000ea20000000a00 */
[----:B0-----:R-:W-:-:S04]  /*0060*/  IMAD R0, R6, UR6, R3 ;  /* 0x0000000606007c24 */ /* 0x001fc8000f8e0203 */
[----:B--2---:R-:W-:-:S06]  /*0070*/  IMAD.WIDE R4, R0, 0x4, R4 ;  /* 0x0000000400047825 */ /* 0x004fcc00078e0204 */
[----:B-1----:R0:W5:Y:S01]  /*0080*/  LDG.E R5, desc[UR4][R4.64] ;  /* 0x0000000404057981 */ /* 0x002162000c1e1900 */
[----:B------:R-:W1:Y:S01]  /*0090*/  LDCU UR6, c[0x0][0x364] ;  /* 0x00006c80ff0677ac */ /* 0x000e620008000800 */
[----:B------:R-:W-:Y:S01]  /*00a0*/  BSSY B1, `(.L_x_0) ;  /* 0x0000056000017945 */ /* 0x000fe20003800000 */
[----:B------:R-:W1:Y:S01]  /*00b0*/  S2R R2, SR_TID.Y ;  /* 0x0000000000027919 */ /* 0x000e620000002200 */
[----:B------:R-:W1:Y:S02]  /*00c0*/  S2R R7, SR_TID.Z ;  /* 0x0000000000077919 */ /* 0x000e640000002300 */
[----:B-1----:R-:W-:Y:S02]  /*00d0*/  IMAD R2, R7, UR6, R2 ;  /* 0x0000000607027c24 */ /* 0x002fe4000f8e0202 */
[----:B------:R-:W1:Y:S02]  /*00e0*/  S2R R7, SR_LANEID ;  /* 0x0000000000077919 */ /* 0x000e640000000000 */
[----:B------:R-:W-:-:S05]  /*00f0*/  IMAD R2, R2, R6, R3 ;  /* 0x0000000602027224 */ /* 0x000fca00078e0203 */
[----:B------:R-:W-:-:S06]  /*0100*/  LOP3.LUT R2, R2, 0x3, RZ, 0xc0, !PT ;  /* 0x0000000302027812 */ /* 0x000fcc00078ec0ff */
[----:B------:R-:W2:Y:S02]  /*0110*/  MATCH.ANY R2, R2 ;  /* 0x00000000020273a1 */ /* 0x000ea400000e8000 */
[----:B--2---:R-:W2:Y:S01]  /*0120*/  BREV R6, R2 ;  /* 0x0000000200067301 */ /* 0x004ea20000000000 */
[----:B------:R-:W-:-:S07]  /*0130*/  ISETP.NE.AND P0, PT, R2, -0x1, PT ;  /* 0xffffffff0200780c */ /* 0x000fce0003f05270 */
[----:B------:R0:W3:Y:S08]  /*0140*/  POPC R3, R2 ;  /* 0x0000000200037309 */ /* 0x0000f00000000000 */
[----:B--2---:R-:W2:Y:S01]  /*0150*/  FLO.U32.SH R6, R6 ;  /* 0x0000000600067300 */ /* 0x004ea200000e0400 */
[----:B01----:R-:W-:Y:S05]  /*0160*/  @P0 BRA `(.L_x_1) ;  /* 0x0000000000340947 */ /* 0x003fea0003800000 */
[----:B------:R-:W-:-:S03]  /*0170*/  UMOV UR6, 0xffffffff ;  /* 0xffffffff00067882 */ /* 0x000fc60000000000 */
[----:B------:R-:W-:Y:S05]  /*0180*/  BRA.DIV UR6, `(.L_x_2) ;  /* 0x0000000606307947 */ /* 0x000fea000b800000 */
[----:B-----5:R-:W0:Y:S02]  /*0190*/  SHFL.BFLY PT, R2, R5, 0x10, 0x1f ;  /* 0x0e001f0005027f89 */ /* 0x020e2400000e0000 */
[----:B0-----:R-:W-:-:S05]  /*01a0*/  FADD R2, R5, R2 ;  /* 0x0000000205027221 */ /* 0x001fca0000000000 */
[----:B---3--:R-:W0:Y:S02]  /*01b0*/  SHFL.BFLY PT, R3, R2, 0x8, 0x1f ;  /* 0x0d001f0002037f89 */ /* 0x008e2400000e0000 */
[----:B0-----:R-:W-:-:S05]  /*01c0*/  FADD R3, R2, R3 ;  /* 0x0000000302037221 */ /* 0x001fca0000000000 */
[----:B------:R-:W0:Y:S02]  /*01d0*/  SHFL.BFLY PT, R4, R3, 0x4, 0x1f ;  /* 0x0c801f0003047f89 */ /* 0x000e2400000e0000 */
[----:B0-----:R-:W-:-:S05]  /*01e0*/  FADD R4, R3, R4 ;  /* 0x0000000403047221 */ /* 0x001fca0000000000 */
[----:B------:R-:W0:Y:S02]  /*01f0*/  SHFL.BFLY PT, R7, R4, 0x2, 0x1f ;  /* 0x0c401f0004077f89 */ /* 0x000e2400000e0000 */
[----:B0-----:R-:W-:-:S05]  /*0200*/  FADD R7, R4, R7 ;  /* 0x0000000704077221 */ /* 0x001fca0000000000 */
[----:B--2---:R0:W1:Y:S02]  /*0210*/  SHFL.BFLY PT, R6, R7, 0x1, 0x1f ;  /* 0x0c201f0007067f89 */ /* 0x00406400000e0000 */
.L_x_18:
[----:B01----:R-:W-:Y:S01]  /*0220*/  FADD R7, R7, R6 ;  /* 0x0000000607077221 */ /* 0x003fe20000000000 */
[----:B------:R-:W-:Y:S06]  /*0230*/  BRA `(.L_x_3) ;  /* 0x0000000000f07947 */ /* 0x000fec0003800000 */
.L_x_1:
[----:B---3--:R-:W-:Y:S01]  /*0240*/  ISETP.GE.U32.AND P0, PT, R3, 0x2, PT ;  /* 0x000000020300780c */ /* 0x008fe20003f06070 */
[----:B------:R-:W-:-:S12]  /*0250*/  BSSY B0, `(.L_x_4) ;  /* 0x0000033000007945 */ /* 0x000fd80003800000 */
[----:B------:R-:W-:Y:S05]  /*0260*/  @!P0 BRA `(.L_x_5) ;  /* 0x0000000000c48947 */ /* 0x000fea0003800000 */
[----:B------:R-:W0:Y:S01]  /*0270*/  S2R R9, SR_LTMASK ;  /* 0x0000000000097919 */ /* 0x000e220000003900 */
[----:B------:R-:W-:Y:S02]  /*0280*/  IMAD.MOV.U32 R8, RZ, RZ, 0x1 ;  /* 0x00000001ff087424 */ /* 0x000fe400078e00ff */
[----:B------:R-:W-:Y:S01]  /*0290*/  IMAD.MOV.U32 R10, RZ, RZ, 0x1 ;  /* 0x00000001ff0a7424 */ /* 0x000fe200078e00ff */
[----:B0-----:R-:W-:-:S04]  /*02a0*/  LOP3.LUT R4, R9, R2, RZ, 0xc0, !PT ;  /* 0x0000000209047212 */ /* 0x001fc800078ec0ff */
[----:B------:R-:W2:Y:S02]  /*02b0*/  POPC R9, R4 ;  /* 0x0000000400097309 */ /* 0x000ea40000000000 */
[----:B--2---:R-:W-:-:S07]  /*02c0*/  IADD3 R6, PT, PT, R6, R9, RZ ;  /* 0x0000000906067210 */ /* 0x004fce0007ffe0ff */
.L_x_11:
[----:B------:R-:W-:Y:S01]  /*02d0*/  ISETP.GT.U32.AND P0, PT, R10, R9, PT ;  /* 0x000000090a00720c */ /* 0x000fe20003f04070 */
[----:B------:R-:W-:Y:S01]  /*02e0*/  BSSY.RECONVERGENT B2, `(.L_x_6) ;  /* 0x000001d000027945 */ /* 0x000fe20003800200 */
[----:B-----5:R-:W-:-:S11]  /*02f0*/  IMAD.MOV.U32 R14, RZ, RZ, R5 ;  /* 0x000000ffff0e7224 */ /* 0x020fd600078e0005 */
[----:B------:R-:W-:Y:S05]  /*0300*/  @P0 BRA `(.L_x_7) ;  /* 0x0000000000680947 */ /* 0x000fea0003800000 */
[----:B------:R-:W-:Y:S01]  /*0310*/  IMAD.IADD R7, R7, 0x1, -R8 ;  /* 0x0000000107077824 */ /* 0x000fe200078e0a08 */
[----:B------:R-:W-:Y:S01]  /*0320*/  IADD3 R12, PT, PT, R6, -R10, RZ ;  /* 0x8000000a060c7210 */ /* 0x000fe20007ffe0ff */
[----:B------:R-:W-:-:S03]  /*0330*/  IMAD.MOV.U32 R8, RZ, RZ, R10 ;  /* 0x000000ffff087224 */ /* 0x000fc600078e000a */
[----:B------:R-:W-:-:S13]  /*0340*/  ISETP.GE.U32.AND P0, PT, R12, R7, PT ;  /* 0x000000070c00720c */ /* 0x000fda0003f06070 */
[----:B------:R-:W-:Y:S05]  /*0350*/  @P0 BRA `(.L_x_7) ;  /* 0x0000000000540947 */ /* 0x000fea0003800000 */
[----:B------:R-:W-:Y:S01]  /*0360*/  BSSY.RECONVERGENT B3, `(.L_x_8) ;  /* 0x0000013000037945 */ /* 0x000fe20003800200 */
.L_x_9:
[-C--:B------:R-:W-:Y:S02]  /*0370*/  IADD3 R5, PT, PT, R12, R7.reuse, RZ ;  /* 0x000000070c057210 */ /* 0x080fe40007ffe0ff */
[----:B------:R-:W-:Y:S02]  /*0380*/  PLOP3.LUT P0, PT, PT, PT, PT, 0x80, 0x8 ;  /* 0x000000000008781c */ /* 0x000fe40003f0f070 */
[----:B------:R-:W-:Y:S02]  /*0390*/  SHF.R.U32.HI R11, RZ, 0x1, R5 ;  /* 0x00000001ff0b7819 */ /* 0x000fe40000011605 */
[----:B------:R-:W-:Y:S02]  /*03a0*/  MOV R8, R7 ;  /* 0x0000000700087202 */ /* 0x000fe40000000f00 */
[----:B------:R-:W-:-:S04]  /*03b0*/  SHF.R.U32.HI R13, RZ, R11, R4 ;  /* 0x0000000bff0d7219 */ /* 0x000fc80000011604 */
[----:B------:R-:W0:Y:S02]  /*03c0*/  POPC R15, R13 ;  /* 0x0000000d000f7309 */ /* 0x000e240000000000 */
[----:B0-----:R-:W-:-:S13]  /*03d0*/  ISETP.GE.U32.AND P2, PT, R15, R10, PT ;  /* 0x0000000a0f00720c */ /* 0x001fda0003f46070 */
[----:B------:R-:W-:Y:S01]  /*03e0*/  @P2 LOP3.LUT R5, R13, 0x1, RZ, 0xc0, !PT ;  /* 0x000000010d052812 */ /* 0x000fe200078ec0ff */
[----:B------:R-:W-:-:S03]  /*03f0*/  @!P2 VIADD R7, R11, 0xffffffff ;  /* 0xffffffff0b07a836 */ /* 0x000fc60000000000 */
[----:B------:R-:W-:Y:S01]  /*0400*/  @P2 ISETP.NE.U32.AND P1, PT, R5, 0x1, PT ;  /* 0x000000010500280c */ /* 0x000fe20003f25070 */
[----:B------:R-:W-:-:S03]  /*0410*/  @P2 VIADD R5, R11, 0x1 ;  /* 0x000000010b052836 */ /* 0x000fc60000000000 */
[----:B------:R-:W-:-:S04]  /*0420*/  @P2 ISETP.LT.U32.OR P1, PT, R10, R15, P1 ;  /* 0x0000000f0a00220c */ /* 0x000fc80000f21470 */
[----:B------:R-:W-:Y:S02]  /*0430*/  @P2 PLOP3.LUT P0, PT, P1, PT, PT, 0x80, 0x8 ;  /* 0x000000000008281c */ /* 0x000fe40000f0f070 */
[----:B------:R-:W-:-:S11]  /*0440*/  @P2 SEL R7, R8, R11, P1 ;  /* 0x0000000b08072207 */ /* 0x000fd60000800000 */
[----:B------:R-:W-:-:S05]  /*0450*/  @!P0 IADD3 R5, PT, PT, R11, RZ, RZ ;  /* 0x000000ff0b058210 */ /* 0x000fca0007ffe0ff */
[----:B------:R-:W-:-:S05]  /*0460*/  @P2 IMAD.MOV.U32 R12, RZ, RZ, R5 ;  /* 0x000000ffff0c2224 */ /* 0x000fca00078e0005 */
[----:B------:R-:W-:-:S13]  /*0470*/  ISETP.GE.U32.AND P0, PT, R12, R7, PT ;  /* 0x000000070c00720c */ /* 0x000fda0003f06070 */
[----:B------:R-:W-:Y:S05]  /*0480*/  @!P0 BRA `(.L_x_9) ;  /* 0xfffffffc00b88947 */ /* 0x000fea000383ffff */
[----:B------:R-:W-:Y:S05]  /*0490*/  BSYNC.RECONVERGENT B3 ;  /* 0x0000000000037941 */ /* 0x000fea0003800200 */
.L_x_8:
[----:B------:R-:W-:-:S07]  /*04a0*/  MOV R8, R10 ;  /* 0x0000000a00087202 */ /* 0x000fce0000000f00 */
.L_x_7:
[----:B------:R-:W-:Y:S05]  /*04b0*/  BSYNC.RECONVERGENT B2 ;  /* 0x0000000000027941 */ /* 0x000fea0003800200 */
.L_x_6:
[----:B------:R-:W0:Y:S08]  /*04c0*/  MATCH.ANY R5, R2 ;  /* 0x00000000020573a1 */ /* 0x000e3000000e8000 */
[----:B------:R-:W1:Y:S01]  /*04d0*/  REDUX.OR UR6, R2 ;  /* 0x00000000020673c4 */ /* 0x000e620000004000 */
[----:B------:R-:W-:Y:S01]  /*04e0*/  VOTEU.ANY UR7, UPT, PT ;  /* 0x0000000000077886 */ /* 0x000fe200038e0100 */
[----:B------:R-:W-:-:S02]  /*04f0*/  ISETP.GT.U32.AND P0, PT, R10, R9, PT ;  /* 0x000000090a00720c */ /* 0x000fc40003f04070 */
[----:B0-----:R-:W-:-:S13]  /*0500*/  LOP3.LUT P1, RZ, R2, UR7, R5, 0x40, !PT ;  /* 0x0000000702ff7c12 */ /* 0x001fda000f824005 */
[----:B-1----:R-:W-:Y:S05]  /*0510*/  @!P1 BRA.DIV UR6, `(.L_x_10) ;  /* 0x0000000206d89947 */ /* 0x002fea000b800000 */
[----:B------:R0:W1:Y:S02]  /*0520*/  SHFL.IDX PT, R5, R14, R7, 0x1f ;  /* 0x00001f070e057589 */ /* 0x00006400000e0000 */
.L_x_21:
[----:B------:R-:W-:Y:S02]  /*0530*/  IMAD.SHL.U32 R10, R10, 0x2, RZ ;  /* 0x000000020a0a7824 */ /* 0x000fe400078e00ff */
[----:B01----:R-:W-:-:S03]  /*0540*/  @!P0 FADD R14, R5, R14 ;  /* 0x0000000e050e8221 */ /* 0x003fc60000000000 */
[----:B------:R-:W-:Y:S02]  /*0550*/  ISETP.GE.U32.AND P1, PT, R10, R3, PT ;  /* 0x000000030a00720c */ /* 0x000fe40003f26070 */
[----:B------:R-:W-:-:S11]  /*0560*/  MOV R5, R14 ;  /* 0x0000000e00057202 */ /* 0x000fd60000000f00 */
[----:B------:R-:W-:Y:S05]  /*0570*/  @!P1 BRA `(.L_x_11) ;  /* 0xfffffffc00549947 */ /* 0x000fea000383ffff */
.L_x_5:
[----:B------:R-:W-:Y:S05]  /*0580*/  BSYNC B0 ;  /* 0x0000000000007941 */ /* 0x000fea0003800000 */
.L_x_4:
[----:B------:R-:W0:Y:S08]  /*0590*/  MATCH.ANY R7, R2 ;  /* 0x00000000020773a1 */ /* 0x000e3000000e8000 */
[----:B------:R-:W1:Y:S01]  /*05a0*/  REDUX.OR UR6, R2 ;  /* 0x00000000020673c4 */ /* 0x000e620000004000 */
[----:B------:R-:W-:Y:S01]  /*05b0*/  VOTEU.ANY UR7, UPT, PT ;  /* 0x0000000000077886 */ /* 0x000fe200038e0100 */
[----:B------:R3:W4:Y:S01]  /*05c0*/  FLO.U32 R3, R2 ;  /* 0x0000000200037300 */ /* 0x00072200000e0000 */
[----:B0-----:R-:W-:-:S13]  /*05d0*/  LOP3.LUT P0, RZ, R2, UR7, R7, 0x40, !PT ;  /* 0x0000000702ff7c12 */ /* 0x001fda000f804007 */
[----:B-1-34-:R-:W-:Y:S05]  /*05e0*/  @!P0 BRA.DIV UR6, `(.L_x_12) ;  /* 0x0000000206c48947 */ /* 0x01afea000b800000 */
[----:B-----5:R0:W1:Y:S02]  /*05f0*/  SHFL.IDX PT, R7, R5, R3, 0x1f ;  /* 0x00001f0305077589 */ /* 0x02006400000e0000 */
.L_x_3:
[----:B------:R-:W-:Y:S05]  /*0600*/  BSYNC B1 ;  /* 0x0000000000017941 */ /* 0x000fea0003800000 */
.L_x_0:
[----:B0-----:R-:W0:Y:S02]  /*0610*/  LDC.64 R2, c[0x0][0x388] ;  /* 0x0000e200ff027b82 */ /* 0x001e240000000a00 */
[----:B0-----:R-:W-:-:S05]  /*0620*/  IMAD.WIDE R2, R0, 0x4, R2 ;  /* 0x0000000400027825 */ /* 0x001fca00078e0202 */
[----:B-1----:R-:W-:Y:S01]  /*0630*/  STG.E desc[UR4][R2.64], R7 ;  /* 0x0000000702007986 */ /* 0x002fe2000c101904 */
[----:B------:R-:W-:Y:S05]  /*0640*/  EXIT ;  /* 0x000000000000794d */ /* 0x000fea0003800000 */
.L_x_2:
[----:B------:R-:W-:Y:S02]  /*0650*/  HFMA2 R10, -RZ, RZ, 0, 1.847743988037109375e-06 ;  /* 0x0000001fff0a7431 */ /* 0x000fe400000001ff */
[----:B------:R-:W-:Y:S02]  /*0660*/  IMAD.MOV.U32 R8, RZ, RZ, 0x10 ;  /* 0x00000010ff087424 */ /* 0x000fe400078e00ff */
[----:B------:R-:W-:-:S07]  /*0670*/  IMAD.MOV.U32 R11, RZ, RZ, -0x1 ;  /* 0xffffffffff0b7424 */ /* 0x000fce00078e00ff */
[----:B--23-5:R-:W-:Y:S05]  /*0680*/  WARPSYNC.COLLECTIVE R11, `(.L_x_13) ;  /* 0x000000000b087348 */ /* 0x02cfea0003c00000 */
[----:B--2--5:R0:W1:Y:S02]  /*0690*/  SHFL.BFLY P0, R6, R5, R8, R10 ;  /* 0x0c00000805067389 */ /* 0x024064000000000a */
[----:B01-3--:R-:W-:Y:S05]  /*06a0*/  ENDCOLLECTIVE ;  /* 0x000000000000791b */ /* 0x00bfea0003800000 */
.L_x_13:
[----:B------:R-:W-:Y:S01]  /*06b0*/  HFMA2 R8, -RZ, RZ, 0, 4.76837158203125e-07 ;  /* 0x00000008ff087431 */ /* 0x000fe200000001ff */
[----:B------:R-:W-:-:S05]  /*06c0*/  MOV R2, R6 ;  /* 0x0000000600027202 */ /* 0x000fca0000000f00 */
[----:B------:R-:W-:-:S04]  /*06d0*/  FADD R2, R5, R2 ;  /* 0x0000000205027221 */ /* 0x000fc80000000000 */
[----:B------:R-:W-:-:S07]  /*06e0*/  IMAD.MOV.U32 R5, RZ, RZ, R2 ;  /* 0x000000ffff057224 */ /* 0x000fce00078e0002 */
[----:B------:R-:W-:Y:S05]  /*06f0*/  WARPSYNC.COLLECTIVE R11, `(.L_x_14) ;  /* 0x000000000b087348 */ /* 0x000fea0003c00000 */
[----:B------:R0:W1:Y:S02]  /*0700*/  SHFL.BFLY P0, R6, R5, R8, R10 ;  /* 0x0c00000805067389 */ /* 0x000064000000000a */
[----:B01----:R-:W-:Y:S05]  /*0710*/  ENDCOLLECTIVE ;  /* 0x000000000000791b */ /* 0x003fea0003800000 */
.L_x_14:
[----:B------:R-:W-:Y:S02]  /*0720*/  IMAD.MOV.U32 R8, RZ, RZ, 0x4 ;  /* 0x00000004ff087424 */ /* 0x000fe400078e00ff */
[----:B------:R-:W-:-:S04]  /*0730*/  IMAD.MOV.U32 R3, RZ, RZ, R6 ;  /* 0x000000ffff037224 */ /* 0x000fc800078e0006 */
[----:B------:R-:W-:-:S05]  /*0740*/  FADD R3, R2, R3 ;  /* 0x0000000302037221 */ /* 0x000fca0000000000 */
[----:B------:R-:W-:-:S07]  /*0750*/  MOV R5, R3 ;  /* 0x0000000300057202 */ /* 0x000fce0000000f00 */
[----:B------:R-:W-:Y:S05]  /*0760*/  WARPSYNC.COLLECTIVE R11, `(.L_x_15) ;  /* 0x000000000b087348 */ /* 0x000fea0003c00000 */
[----:B------:R0:W1:Y:S02]  /*0770*/  SHFL.BFLY P0, R6, R5, R8, R10 ;  /* 0x0c00000805067389 */ /* 0x000064000000000a */
[----:B01----:R-:W-:Y:S05]  /*0780*/  ENDCOLLECTIVE ;  /* 0x000000000000791b */ /* 0x003fea0003800000 */
.L_x_15:
[----:B------:R-:W-:Y:S01]  /*0790*/  HFMA2 R8, -RZ, RZ, 0, 1.1920928955078125e-07 ;  /* 0x00000002ff087431 */ /* 0x000fe200000001ff */
[----:B------:R-:W-:-:S05]  /*07a0*/  MOV R4, R6 ;  /* 0x0000000600047202 */ /* 0x000fca0000000f00 */
[----:B------:R-:W-:-:S04]  /*07b0*/  FADD R4, R3, R4 ;  /* 0x0000000403047221 */ /* 0x000fc80000000000 */
[----:B------:R-:W-:-:S07]  /*07c0*/  IMAD.MOV.U32 R5, RZ, RZ, R4 ;  /* 0x000000ffff057224 */ /* 0x000fce00078e0004 */
[----:B------:R-:W-:Y:S05]  /*07d0*/  WARPSYNC.COLLECTIVE R11, `(.L_x_16) ;  /* 0x000000000b087348 */ /* 0x000fea0003c00000 */
[----:B------:R0:W1:Y:S02]  /*07e0*/  SHFL.BFLY P0, R6, R5, R8, R10 ;  /* 0x0c00000805067389 */ /* 0x000064000000000a */
[----:B01----:R-:W-:Y:S05]  /*07f0*/  ENDCOLLECTIVE ;  /* 0x000000000000791b */ /* 0x003fea0003800000 */
.L_x_16:
[----:B------:R-:W-:Y:S02]  /*0800*/  IMAD.MOV.U32 R8, RZ, RZ, 0x1 ;  /* 0x00000001ff087424 */ /* 0x000fe400078e00ff */
[----:B------:R-:W-:-:S04]  /*0810*/  IMAD.MOV.U32 R7, RZ, RZ, R6 ;  /* 0x000000ffff077224 */ /* 0x000fc800078e0006 */
[----:B------:R-:W-:-:S05]  /*0820*/  FADD R7, R4, R7 ;  /* 0x0000000704077221 */ /* 0x000fca0000000000 */
[----:B------:R-:W-:-:S07]  /*0830*/  MOV R5, R7 ;  /* 0x0000000700057202 */ /* 0x000fce0000000f00 */
[----:B------:R-:W-:Y:S05]  /*0840*/  WARPSYNC.COLLECTIVE R11, `(.L_x_17) ;  /* 0x000000000b087348 */ /* 0x000fea0003c00000 */
[----:B------:R0:W1:Y:S02]  /*0850*/  SHFL.BFLY P0, R6, R5, R8, R10 ;  /* 0x0c00000805067389 */ /* 0x000064000000000a */
[----:B01----:R-:W-:Y:S05]  /*0860*/  ENDCOLLECTIVE ;  /* 0x000000000000791b */ /* 0x003fea0003800000 */
.L_x_17:
[----:B------:R-:W-:Y:S05]  /*0870*/  BRA `(.L_x_18) ;  /* 0xfffffff800687947 */ /* 0x000fea000383ffff */
.L_x_10:
[----:B------:R-:W-:Y:S01]  /*0880*/  HFMA2 R12, -RZ, RZ, 0, 1.847743988037109375e-06 ;  /* 0x0000001fff0c7431 */ /* 0x000fe200000001ff */
[----:B------:R-:W-:Y:S01]  /*0890*/  BSSY B2, `(.L_x_19) ;  /* 0x0000005000027945 */ /* 0x000fe20003800000 */
[----:B------:R-:W-:-:S07]  /*08a0*/  IMAD.MOV.U32 R11, RZ, RZ, R2 ;  /* 0x000000ffff0b7224 */ /* 0x000fce00078e0002 */
[----:B------:R-:W-:Y:S05]  /*08b0*/  WARPSYNC.COLLECTIVE R11, `(.L_x_20) ;  /* 0x000000000b087348 */ /* 0x000fea0003c00000 */
[----:B------:R0:W1:Y:S02]  /*08c0*/  SHFL.IDX P1, R5, R14, R7, R12 ;  /* 0x000000070e057389 */ /* 0x000064000002000c */
[----:B01----:R-:W-:Y:S05]  /*08d0*/  ENDCOLLECTIVE ;  /* 0x000000000000791b */ /* 0x003fea0003800000 */
.L_x_20:
[----:B------:R-:W-:Y:S05]  /*08e0*/  BSYNC B2 ;  /* 0x0000000000027941 */ /* 0x000fea0003800000 */
.L_x_19:
[----:B------:R-:W-:Y:S05]  /*08f0*/  BRA `(.L_x_21) ;  /* 0xfffffffc000c7947 */ /* 0x000fea000383ffff */
.L_x_12:
[----:B------:R-:W-:Y:S01]  /*0900*/  HFMA2 R12, -RZ, RZ, 0, 1.847743988037109375e-06 ;  /* 0x0000001fff0c7431 */ /* 0x000fe200000001ff */
[----:B------:R-:W-:Y:S01]  /*0910*/  BSSY B0, `(.L_x_22) ;  /* 0x0000007000007945 */ /* 0x000fe20003800000 */
[----:B-----5:R-:W-:Y:S01]  /*0920*/  MOV R14, R5 ;  /* 0x00000005000e7202 */ /* 0x020fe20000000f00 */
[----:B------:R-:W-:Y:S02]  /*0930*/  IMAD.MOV.U32 R7, RZ, RZ, R3 ;  /* 0x000000ffff077224 */ /* 0x000fe400078e0003 */
[----:B------:R-:W-:-:S07]  /*0940*/  IMAD.MOV.U32 R11, RZ, RZ, R2 ;  /* 0x000000ffff0b7224 */ /* 0x000fce00078e0002 */
[----:B--2---:R-:W-:Y:S05]  /*0950*/  WARPSYNC.COLLECTIVE R11, `(.L_x_23) ;  /* 0x000000000b087348 */ /* 0x004fea0003c00000 */
[----:B------:R0:W1:Y:S02]  /*0960*/  SHFL.IDX P1, R5, R14, R7, R12 ;  /* 0x000000070e057389 */ /* 0x000064000002000c */
[----:B012---:R-:W-:Y:S05]  /*0970*/  ENDCOLLECTIVE ;  /* 0x000000000000791b */ /* 0x007fea0003800000 */
.L_x_23:
[----:B------:R-:W-:Y:S05]  /*0980*/  BSYNC B0 ;  /* 0x0000000000007941 */ /* 0x000fea0003800000 */
.L_x_22:
[----:B------:R-:W-:Y:S01]  /*0990*/  MOV R7, R5 ;  /* 0x0000000500077202 */ /* 0x000fe20000000f00 */
[----:B------:R-:W-:Y:S06]  /*09a0*/  BRA `(.L_x_3) ;  /* 0xfffffffc00147947 */ /* 0x000fec000383ffff */
.L_x_24:
[----:B------:R-:W-:-:S00]  /*09b0*/  BRA `(.L_x_24) ;  /* 0xfffffffc00fc7947 */ /* 0x000fc0000383ffff */
[----:B------:R-:W-:-:S00]  /*09c0*/  NOP ;  /* 0x0000000000007918 */ /* 0x000fc00000000000 */
        /* <DEDUP_REMOVED lines=11> */
.L_x_25:


//--------------------- .nv.shared.reserved.0     --------------------------
	.section	.nv.shared.reserved.0,"aw",@nobits
	.weak		__nv_reservedSMEM_offset_0_alias
	.size		__nv_reservedSMEM_offset_0_alias, 0, 64
	.other		__nv_reservedSMEM_offset_0_alias,@"STO_CUDA_RESERVED_SHARED STV_DEFAULT"
__nv_reservedSMEM_offset_0_alias:
	.zero		0
	.zero		64


//--------------------- .nv.global                --------------------------
	.section	.nv.global,"aw",@nobits
.nv.global:
	.type		_ZN34_INTERNAL_305ee318_4_k_cu_b9a2b9e54cuda3std6ranges3__45__cpo9iter_moveE,@object
	.size		_ZN34_INTERNAL_305ee318_4_k_cu_b9a2b9e54cuda3std6ranges3__45__cpo9iter_moveE,(_ZN34_INTERNAL_305ee318_4_k_cu_b9a2b9e54cuda3std3__436_GLOBAL__N__305ee318_4_k_cu_b9a2b9e56ignoreE - _ZN34_INTERNAL_305ee318_4_k_cu_b9a2b9e54cuda3std6ranges3__45__cpo9iter_moveE)
_ZN34_INTERNAL_305ee318_4_k_cu_b9a2b9e54cuda3std6ranges3__45__cpo9iter_moveE:
	.zero		1
	.type		_ZN34_INTERNAL_305ee318_4_k_cu_b9a2b9e54cuda3std3__436_GLOBAL__N__305ee318_4_k_cu_b9a2b9e56ignoreE,@object
	.size		_ZN34_INTERNAL_305ee318_4_k_cu_b9a2b9e54cuda3std3__436_GLOBAL__N__305ee318_4_k_cu_b9a2b9e56ignoreE,(_ZN34_INTERNAL_305ee318_4_k_cu_b9a2b9e54cuda3std3__45__cpo4cendE - _ZN34_INTERNAL_305ee318_4_k_cu_b9a2b9e54cuda3std3__436_GLOBAL__N__305ee318_4_k_cu_b9a2b9e56ignoreE)
_ZN34_INTERNAL_305ee318_4_k_cu_b9a2b9e54cuda3std3__436_GLOBAL__N__305ee318_4_k_cu_b9a2b9e56ignoreE:
	.zero		1
	.type		_ZN34_INTERNAL_305ee318_4_k_cu_b9a2b9e54cuda3std3__45__cpo4cendE,@object
	.size		_ZN34_INTERNAL_305ee318_4_k_cu_b9a2b9e54cuda3std3__45__cpo4cendE,(_ZN34_INTERNAL_305ee318_4_k_cu_b9a2b9e54cuda3std3__45__cpo3endE - _ZN34_INTERNAL_305ee318_4_k_cu_b9a2b9e54cuda3std3__45__cpo4cendE)
_ZN34_INTERNAL_305ee318_4_k_cu_b9a2b9e54cuda3std3__45__cpo4cendE:
	.zero		1
	.type		_ZN34_INTERNAL_305ee318_4_k_cu_b9a2b9e54cuda3std3__45__cpo3endE,@object
	.size		_ZN34_INTERNAL_305ee318_4_k_cu_b9a2b9e54cuda3std3__45__cpo3endE,(_ZN34_INTERNAL_305ee318_4_k_cu_b9a2b9e54cuda3std3__48in_placeE - _ZN34_INTERNAL_305ee318_4_k_cu_b9a2b9e54cuda3std3__45__cpo3endE)
_ZN34_INTERNAL_305ee318_4_k_cu_b9a2b9e54cuda3std3__45__cpo3endE:
	.zero		1
	.type		_ZN34_INTERNAL_305ee318_4_k_cu_b9a2b9e54cuda3std3__48in_placeE,@object
	.size		_ZN34_INTERNAL_305ee318_4_k_cu_b9a2b9e54cuda3std3__48in_placeE,(_ZN34_INTERNAL_305ee318_4_k_cu_b9a2b9e54cuda3std6ranges3__45__cpo7advanceE - _ZN34_INTERNAL_305ee318_4_k_cu_b9a2b9e54cuda3std3__48in_placeE)
_ZN34_INTERNAL_305ee318_4_k_cu_b9a2b9e54cuda3std3__48in_placeE:
	.zero		1
	.type		_ZN34_INTERNAL_305ee318_4_k_cu_b9a2b9e54cuda3std6ranges3__45__cpo7advanceE,@object
	.size		_ZN34_INTERNAL_305ee318_4_k_cu_b9a2b9e54cuda3std6ranges3__45__cpo7advanceE,(_ZN34_INTERNAL_305ee318_4_k_cu_b9a2b9e54cuda3std3__45__cpo5beginE - _ZN34_INTERNAL_305ee318_4_k_cu_b9a2b9e54cuda3std6ranges3__45__cpo7advanceE)
_ZN34_INTERNAL_305ee318_4_k_cu_b9a2b9e54cuda3std6ranges3__45__cpo7advanceE:
	.zero		1
	.type		_ZN34_INTERNAL_305ee318_4_k_cu_b9a2b9e54cuda3std3__45__cpo5beginE,@object
	.size		_ZN34_INTERNAL_305ee318_4_k_cu_b9a2b9e54cuda3std3__45__cpo5beginE,(_ZN34_INTERNAL_305ee318_4_k_cu_b9a2b9e54cuda3std3__419piecewise_constructE - _ZN34_INTERNAL_305ee318_4_k_cu_b9a2b9e54cuda3std3__45__cpo5beginE)
_ZN34_INTERNAL_305ee318_4_k_cu_b9a2b9e54cuda3std3__45__cpo5beginE:
	.zero		1
	.type		_ZN34_INTERNAL_305ee318_4_k_cu_b9a2b9e54cuda3std3__419piecewise_constructE,@object
	.size		_ZN34_INTERNAL_305ee318_4_k_cu_b9a2b9e54cuda3std3__419piecewise_constructE,(_ZN34_INTERNAL_305ee318_4_k_cu_b9a2b9e54cuda3std3__45__cpo6cbeginE - _ZN34_INTERNAL_305ee318_4_k_cu_b9a2b9e54cuda3std3__419piecewise_constructE)
_ZN34_INTERNAL_305ee318_4_k_cu_b9a2b9e54cuda3std3__419piecewise_constructE:
	.zero		1
	.type		_ZN34_INTERNAL_305ee318_4_k_cu_b9a2b9e54cuda3std3__45__cpo6cbeginE,@object
	.size		_ZN34_INTERNAL_305ee318_4_k_cu_b9a2b9e54cuda3std3__45__cpo6cbeginE,(_ZN34_INTERNAL_305ee318_4_k_cu_b9a2b9e54cuda3std6ranges3__45__cpo4swapE - _ZN34_INTERNAL_305ee318_4_k_cu_b9a2b9e54cuda3std3__45__cpo6cbeginE)
_ZN34_INTERNAL_305ee318_4_k_cu_b9a2b9e54cuda3std3__45__cpo6cbeginE:
	.zero		1
	.type		_ZN34_INTERNAL_305ee318_4_k_cu_b9a2b9e54cuda3std6ranges3__45__cpo4swapE,@object
	.size		_ZN34_INTERNAL_305ee318_4_k_cu_b9a2b9e54cuda3std6ranges3__45__cpo4swapE,(.L_7 - _ZN34_INTERNAL_305ee318_4_k_cu_b9a2b9e54cuda3std6ranges3__45__cpo4swapE)
_ZN34_INTERNAL_305ee318_4_k_cu_b9a2b9e54cuda3std6ranges3__45__cpo4swapE:
	.zero		1
.L_7:


//--------------------- .nv.constant0._Z21sum_in_strided_groupsPfS_ --------------------------
	.section	.nv.constant0._Z21sum_in_strided_groupsPfS_,"a",@progbits
	.sectionflags	@""
	.align	4
.nv.constant0._Z21sum_in_strided_groupsPfS_:
	.zero		912


//--------------------- SYMBOLS --------------------------

	.type		.nv.reservedSmem.offset0,@object
	.size		.nv.reservedSmem.offset0,0x4
